//
// Generated by NVIDIA NVVM Compiler
//
// Compiler Build ID: CL-36424714
// Cuda compilation tools, release 13.0, V13.0.88
// Based on NVVM 20.0.0
//

.version 9.0
.target sm_100
.address_size 64

	// .globl	_Z4infoPiS_S_

.visible .entry _Z4infoPiS_S_(
	.param .u64 .ptr .align 1 _Z4infoPiS_S__param_0,
	.param .u64 .ptr .align 1 _Z4infoPiS_S__param_1,
	.param .u64 .ptr .align 1 _Z4infoPiS_S__param_2
)
{
	.reg .b32 	%r<5>;
	.reg .b64 	%rd<11>;

	ld.param.u64 	%rd1, [_Z4infoPiS_S__param_0];
	ld.param.u64 	%rd2, [_Z4infoPiS_S__param_1];
	ld.param.u64 	%rd3, [_Z4infoPiS_S__param_2];
	cvta.to.global.u64 	%rd4, %rd3;
	cvta.to.global.u64 	%rd5, %rd2;
	cvta.to.global.u64 	%rd6, %rd1;
	mov.u32 	%r1, %tid.x;
	mov.u32 	%r2, %ntid.x;
	mov.u32 	%r3, %ctaid.x;
	mad.lo.s32 	%r4, %r2, %r3, %r1;
	mul.wide.s32 	%rd7, %r4, 4;
	add.s64 	%rd8, %rd6, %rd7;
	st.global.u32 	[%rd8], %r1;
	add.s64 	%rd9, %rd5, %rd7;
	st.global.u32 	[%rd9], %r3;
	add.s64 	%rd10, %rd4, %rd7;
	st.global.u32 	[%rd10], %r4;
	ret;

}


// ===== COMPILED SASS (sm_100) =====

	.target	sm_100

	.elftype	@"ET_EXEC"


//--------------------- .note.nv.tkinfo           --------------------------
	.section	.note.nv.tkinfo,"",@"SHT_NOTE"
	.sectionflags	@"SHF_NOTE_NV_TKINFO"
	.tkinfo
        /*0018*/ 	.word	0x00000002
        /*0030*/ 	.string	""
        /*0030*/ 	.string	"ptxas"
        /*0030*/ 	.string	"Cuda compilation tools, release 13.0, V13.0.88"
        /*0030*/ 	.string	"Build cuda_13.0.r13.0/compiler.36424714_0"
        /*0030*/ 	.string	"-arch sm_100 -m 64 "



//--------------------- .note.nv.cuinfo           --------------------------
	.section	.note.nv.cuinfo,"",@"SHT_NOTE"
	.sectionflags	@"SHF_NOTE_NV_CUINFO"
        /*0018*/ 	.short	0x0002
        /*001a*/ 	.short	0x0064
        /*001c*/ 	.short	0x0082
	.zero		2


//--------------------- .nv.info                  --------------------------
	.section	.nv.info,"",@"SHT_CUDA_INFO"
	.align	4


	//----- nvinfo : EIATTR_REGCOUNT
	.align		4
        /*0000*/ 	.byte	0x04, 0x2f
        /*0002*/ 	.short	(.L_1 - .L_0)
	.align		4
.L_0:
        /*0004*/ 	.word	index@(_Z4infoPiS_S_)
        /*0008*/ 	.word	0x0000000e


	//----- nvinfo : EIATTR_FRAME_SIZE
	.align		4
.L_1:
        /*000c*/ 	.byte	0x04, 0x11
        /*000e*/ 	.short	(.L_3 - .L_2)
	.align		4
.L_2:
        /*0010*/ 	.word	index@(_Z4infoPiS_S_)
        /*0014*/ 	.word	0x00000000


	//----- nvinfo : EIATTR_MIN_STACK_SIZE
	.align		4
.L_3:
        /*0018*/ 	.byte	0x04, 0x12
        /*001a*/ 	.short	(.L_5 - .L_4)
	.align		4
.L_4:
        /*001c*/ 	.word	index@(_Z4infoPiS_S_)
        /*0020*/ 	.word	0x00000000
.L_5:


//--------------------- .nv.compat                --------------------------
	.section	.nv.compat,"",@"SHT_CUDA_COMPAT_INFO"
	.align	4
        /*0000*/ 	.byte	0x02, 0x09, 0x00, 0x00, 0x02, 0x02, 0x01, 0x00, 0x02, 0x05, 0x05, 0x00, 0x03, 0x07, 0x01, 0x01
        /*0010*/ 	.byte	0x02, 0x03, 0x00, 0x00, 0x02, 0x06, 0x01, 0x00, 0x04, 0x0b, 0x08, 0x00, 0x09, 0x00, 0x00, 0x00
        /*0020*/ 	.byte	0x00, 0x00, 0x00, 0x00


//--------------------- .nv.info._Z4infoPiS_S_    --------------------------
	.section	.nv.info._Z4infoPiS_S_,"",@"SHT_CUDA_INFO"
	.sectionflags	@""
	.align	4


	//----- nvinfo : EIATTR_CUDA_API_VERSION
	.align		4
        /*0000*/ 	.byte	0x04, 0x37
        /*0002*/ 	.short	(.L_7 - .L_6)
.L_6:
        /*0004*/ 	.word	0x00000082


	//----- nvinfo : EIATTR_KPARAM_INFO
	.align		4
.L_7:
        /*0008*/ 	.byte	0x04, 0x17
        /*000a*/ 	.short	(.L_9 - .L_8)
.L_8:
        /*000c*/ 	.word	0x00000000
        /*0010*/ 	.short	0x0002
        /*0012*/ 	.short	0x0010
        /*0014*/ 	.byte	0x00, 0xf5, 0x21, 0x00


	//----- nvinfo : EIATTR_KPARAM_INFO
	.align		4
.L_9:
        /*0018*/ 	.byte	0x04, 0x17
        /*001a*/ 	.short	(.L_11 - .L_10)
.L_10:
        /*001c*/ 	.word	0x00000000
        /*0020*/ 	.short	0x0001
        /*0022*/ 	.short	0x0008
        /*0024*/ 	.byte	0x00, 0xf5, 0x21, 0x00


	//----- nvinfo : EIATTR_KPARAM_INFO
	.align		4
.L_11:
        /*0028*/ 	.byte	0x04, 0x17
        /*002a*/ 	.short	(.L_13 - .L_12)
.L_12:
        /*002c*/ 	.word	0x00000000
        /*0030*/ 	.short	0x0000
        /*0032*/ 	.short	0x0000
        /*0034*/ 	.byte	0x00, 0xf5, 0x21, 0x00


	//----- nvinfo : EIATTR_SPARSE_MMA_MASK
	.align		4
.L_13:
        /*0038*/ 	.byte	0x03, 0x50
        /*003a*/ 	.short	0x0000


	//----- nvinfo : EIATTR_MAXREG_COUNT
	.align		4
        /*003c*/ 	.byte	0x03, 0x1b
        /*003e*/ 	.short	0x00ff


	//----- nvinfo : EIATTR_MERCURY_ISA_VERSION
	.align		4
        /*0040*/ 	.byte	0x03, 0x5f
        /*0042*/ 	.short	0x0101


	//----- nvinfo : EIATTR_VRC_CTA_INIT_COUNT
	.align		4
        /*0044*/ 	.byte	0x02, 0x4a
	.zero		1
	.zero		1


	//----- nvinfo : EIATTR_EXIT_INSTR_OFFSETS
	.align		4
        /*0048*/ 	.byte	0x04, 0x1c
        /*004a*/ 	.short	(.L_15 - .L_14)


	//   ....[0]....
.L_14:
        /*004c*/ 	.word	0x000000f0


	//----- nvinfo : EIATTR_CBANK_PARAM_SIZE
	.align		4
.L_15:
        /*0050*/ 	.byte	0x03, 0x19
        /*0052*/ 	.short	0x0018


	//----- nvinfo : EIATTR_PARAM_CBANK
	.align		4
        /*0054*/ 	.byte	0x04, 0x0a
        /*0056*/ 	.short	(.L_17 - .L_16)
	.align		4
.L_16:
        /*0058*/ 	.word	index@(.nv.constant0._Z4infoPiS_S_)
        /*005c*/ 	.short	0x0380
        /*005e*/ 	.short	0x0018


	//----- nvinfo : EIATTR_SW_WAR
	.align		4
.L_17:
        /*0060*/ 	.byte	0x04, 0x36
        /*0062*/ 	.short	(.L_19 - .L_18)
.L_18:
        /*0064*/ 	.word	0x00000008
.L_19:


//--------------------- .nv.callgraph             --------------------------
	.section	.nv.callgraph,"",@"SHT_CUDA_CALLGRAPH"
	.align	4
	.sectionentsize	8
	.align		4
        /*0000*/ 	.word	0x00000000
	.align		4
        /*0004*/ 	.word	0xffffffff
	.align		4
        /*0008*/ 	.word	0x00000000
	.align		4
        /*000c*/ 	.word	0xfffffffe
	.align		4
        /*0010*/ 	.word	0x00000000
	.align		4
        /*0014*/ 	.word	0xfffffffd
	.align		4
        /*0018*/ 	.word	0x00000000
	.align		4
        /*001c*/ 	.word	0xfffffffc


//--------------------- .text._Z4infoPiS_S_       --------------------------
	.section	.text._Z4infoPiS_S_,"ax",@progbits
	.align	128
        .global         _Z4infoPiS_S_
        .type           _Z4infoPiS_S_,@function
        .size           _Z4infoPiS_S_,(.L_x_1 - _Z4infoPiS_S_)
        .other          _Z4infoPiS_S_,@"STO_CUDA_ENTRY STV_DEFAULT"
_Z4infoPiS_S_:
.text._Z4infoPiS_S_:
[----:B------:R-:W-:Y:S01]  /*0000*/  LDC R1, c[0x0][0x37c] ;  /* 0x0000df00ff017b82 */ /* 0x000fe20000000800 */
[----:B------:R-:W0:Y:S07]  /*0010*/  S2R R11, SR_TID.X ;  /* 0x00000000000b7919 */ /* 0x000e2e0000002100 */
[----:B------:R-:W1:Y:S01]  /*0020*/  LDC.64 R2, c[0x0][0x380] ;  /* 0x0000e000ff027b82 */ /* 0x000e620000000a00 */
[----:B------:R-:W0:Y:S01]  /*0030*/  LDCU UR6, c[0x0][0x360] ;  /* 0x00006c00ff0677ac */ /* 0x000e220008000800 */
[----:B------:R-:W0:Y:S01]  /*0040*/  S2R R0, SR_CTAID.X ;  /* 0x0000000000007919 */ /* 0x000e220000002500 */
[----:B------:R-:W2:Y:S05]  /*0050*/  LDCU.64 UR4, c[0x0][0x358] ;  /* 0x00006b00ff0477ac */ /* 0x000eaa0008000a00 */
[----:B------:R-:W3:Y:S08]  /*0060*/  LDC.64 R4, c[0x0][0x388] ;  /* 0x0000e200ff047b82 */ /* 0x000ef00000000a00 */
[----:B------:R-:W4:Y:S01]  /*0070*/  LDC.64 R6, c[0x0][0x390] ;  /* 0x0000e400ff067b82 */ /* 0x000f220000000a00 */
[----:B0-----:R-:W-:-:S04]  /*0080*/  IMAD R9, R0, UR6, R11 ;  /* 0x0000000600097c24 */ /* 0x001fc8000f8e020b */
[----:B-1----:R-:W-:-:S04]  /*0090*/  IMAD.WIDE R2, R9, 0x4, R2 ;  /* 0x0000000409027825 */ /* 0x002fc800078e0202 */
[C---:B---3--:R-:W-:Y:S01]  /*00a0*/  IMAD.WIDE R4, R9.reuse, 0x4, R4 ;  /* 0x0000000409047825 */ /* 0x048fe200078e0204 */
[----:B--2---:R-:W-:Y:S03]  /*00b0*/  STG.E desc[UR4][R2.64], R11 ;  /* 0x0000000b02007986 */ /* 0x004fe6000c101904 */
[----:B----4-:R-:W-:Y:S01]  /*00c0*/  IMAD.WIDE R6, R9, 0x4, R6 ;  /* 0x0000000409067825 */ /* 0x010fe200078e0206 */
[----:B------:R-:W-:Y:S04]  /*00d0*/  STG.E desc[UR4][R4.64], R0 ;  /* 0x0000000004007986 */ /* 0x000fe8000c101904 */
[----:B------:R-:W-:Y:S01]  /*00e0*/  STG.E desc[UR4][R6.64], R9 ;  /* 0x0000000906007986 */ /* 0x000fe2000c101904 */
[----:B------:R-:W-:Y:S05]  /*00f0*/  EXIT ;  /* 0x000000000000794d */ /* 0x000fea0003800000 */
.L_x_0:
[----:B------:R-:W-:-:S00]  /*0100*/  BRA `(.L_x_0) ;  /* 0xfffffffc00fc7947 */ /* 0x000fc0000383ffff */
[----:B------:R-:W-:-:S00]  /*0110*/  NOP ;  /* 0x0000000000007918 */ /* 0x000fc00000000000 */
        /* <DEDUP_REMOVED lines=14> */
.L_x_1:


//--------------------- .nv.shared.reserved.0     --------------------------
	.section	.nv.shared.reserved.0,"aw",@nobits
	.weak		__nv_reservedSMEM_offset_0_alias
	.size		__nv_reservedSMEM_offset_0_alias, 0, 64
	.other		__nv_reservedSMEM_offset_0_alias,@"STO_CUDA_RESERVED_SHARED STV_DEFAULT"
__nv_reservedSMEM_offset_0_alias:
	.zero		0
	.zero		64


//--------------------- .nv.constant0._Z4infoPiS_S_ --------------------------
	.section	.nv.constant0._Z4infoPiS_S_,"a",@progbits
	.sectionflags	@""
	.align	4
.nv.constant0._Z4infoPiS_S_:
	.zero		920


//--------------------- SYMBOLS --------------------------

	.type		.nv.reservedSmem.offset0,@object
	.size		.nv.reservedSmem.offset0,0x4
